//
// Generated by NVIDIA NVVM Compiler
//
// Compiler Build ID: CL-36424714
// Cuda compilation tools, release 13.0, V13.0.88
// Based on NVVM 20.0.0
//

.version 9.0
.target sm_100
.address_size 64

	// .globl	_Z12equalizationPfS_Phiiii

.visible .entry _Z12equalizationPfS_Phiiii(
	.param .u64 .ptr .align 1 _Z12equalizationPfS_Phiiii_param_0,
	.param .u64 .ptr .align 1 _Z12equalizationPfS_Phiiii_param_1,
	.param .u64 .ptr .align 1 _Z12equalizationPfS_Phiiii_param_2,
	.param .u32 _Z12equalizationPfS_Phiiii_param_3,
	.param .u32 _Z12equalizationPfS_Phiiii_param_4,
	.param .u32 _Z12equalizationPfS_Phiiii_param_5,
	.param .u32 _Z12equalizationPfS_Phiiii_param_6
)
{
	.reg .pred 	%p<4>;
	.reg .b32 	%r<8>;
	.reg .b32 	%f<10>;
	.reg .b64 	%rd<11>;

	ld.param.u64 	%rd1, [_Z12equalizationPfS_Phiiii_param_0];
	ld.param.u64 	%rd2, [_Z12equalizationPfS_Phiiii_param_1];
	ld.param.u64 	%rd3, [_Z12equalizationPfS_Phiiii_param_2];
	ld.param.u32 	%r2, [_Z12equalizationPfS_Phiiii_param_6];
	mov.u32 	%r3, %tid.x;
	mov.u32 	%r4, %ntid.x;
	mov.u32 	%r5, %ctaid.x;
	mad.lo.s32 	%r1, %r4, %r5, %r3;
	setp.ge.s32 	%p1, %r1, %r2;
	@%p1 bra 	$L__BB0_2;
	cvta.to.global.u64 	%rd4, %rd3;
	cvta.to.global.u64 	%rd5, %rd1;
	cvta.to.global.u64 	%rd6, %rd2;
	cvt.s64.s32 	%rd7, %r1;
	add.s64 	%rd8, %rd4, %rd7;
	ld.global.u8 	%r6, [%rd8];
	mul.wide.u32 	%rd9, %r6, 4;
	add.s64 	%rd10, %rd5, %rd9;
	ld.global.f32 	%f1, [%rd10];
	ld.global.f32 	%f2, [%rd6];
	sub.f32 	%f3, %f1, %f2;
	mul.f32 	%f4, %f3, 0f437F0000;
	mov.f32 	%f5, 0f3F800000;
	sub.f32 	%f6, %f5, %f2;
	div.rn.f32 	%f7, %f4, %f6;
	setp.lt.f32 	%p2, %f7, 0f00000000;
	setp.gt.f32 	%p3, %f7, 0f437F0000;
	selp.f32 	%f8, 0f437F0000, %f7, %p3;
	selp.f32 	%f9, 0f00000000, %f8, %p2;
	cvt.rzi.u32.f32 	%r7, %f9;
	st.global.u8 	[%rd8], %r7;
$L__BB0_2:
	ret;

}


// ===== COMPILED SASS (sm_100) =====

	.target	sm_100

	.elftype	@"ET_EXEC"


//--------------------- .note.nv.tkinfo           --------------------------
	.section	.note.nv.tkinfo,"",@"SHT_NOTE"
	.sectionflags	@"SHF_NOTE_NV_TKINFO"
	.tkinfo
        /*0018*/ 	.word	0x00000002
        /*0030*/ 	.string	""
        /*0030*/ 	.string	"ptxas"
        /*0030*/ 	.string	"Cuda compilation tools, release 13.0, V13.0.88"
        /*0030*/ 	.string	"Build cuda_13.0.r13.0/compiler.36424714_0"
        /*0030*/ 	.string	"-arch sm_100 -m 64 "



//--------------------- .note.nv.cuinfo           --------------------------
	.section	.note.nv.cuinfo,"",@"SHT_NOTE"
	.sectionflags	@"SHF_NOTE_NV_CUINFO"
        /*0018*/ 	.short	0x0002
        /*001a*/ 	.short	0x0064
        /*001c*/ 	.short	0x0082
	.zero		2


//--------------------- .nv.info                  --------------------------
	.section	.nv.info,"",@"SHT_CUDA_INFO"
	.align	4


	//----- nvinfo : EIATTR_REGCOUNT
	.align		4
        /*0000*/ 	.byte	0x04, 0x2f
        /*0002*/ 	.short	(.L_1 - .L_0)
	.align		4
.L_0:
        /*0004*/ 	.word	index@(_Z12equalizationPfS_Phiiii)
        /*0008*/ 	.word	0x00000010


	//----- nvinfo : EIATTR_FRAME_SIZE
	.align		4
.L_1:
        /*000c*/ 	.byte	0x04, 0x11
        /*000e*/ 	.short	(.L_3 - .L_2)
	.align		4
.L_2:
        /*0010*/ 	.word	index@($__internal_0_$__cuda_sm3x_div_rn_noftz_f32_slowpath)
        /*0014*/ 	.word	0x00000000


	//----- nvinfo : EIATTR_FRAME_SIZE
	.align		4
.L_3:
        /*0018*/ 	.byte	0x04, 0x11
        /*001a*/ 	.short	(.L_5 - .L_4)
	.align		4
.L_4:
        /*001c*/ 	.word	index@(_Z12equalizationPfS_Phiiii)
        /*0020*/ 	.word	0x00000000


	//----- nvinfo : EIATTR_MIN_STACK_SIZE
	.align		4
.L_5:
        /*0024*/ 	.byte	0x04, 0x12
        /*0026*/ 	.short	(.L_7 - .L_6)
	.align		4
.L_6:
        /*0028*/ 	.word	index@(_Z12equalizationPfS_Phiiii)
        /*002c*/ 	.word	0x00000000
.L_7:


//--------------------- .nv.compat                --------------------------
	.section	.nv.compat,"",@"SHT_CUDA_COMPAT_INFO"
	.align	4
        /*0000*/ 	.byte	0x02, 0x09, 0x00, 0x00, 0x02, 0x02, 0x01, 0x00, 0x02, 0x05, 0x05, 0x00, 0x03, 0x07, 0x01, 0x01
        /*0010*/ 	.byte	0x02, 0x03, 0x00, 0x00, 0x02, 0x06, 0x01, 0x00, 0x04, 0x0b, 0x08, 0x00, 0x01, 0x00, 0x00, 0x00
        /*0020*/ 	.byte	0x00, 0x00, 0x00, 0x00


//--------------------- .nv.info._Z12equalizationPfS_Phiiii --------------------------
	.section	.nv.info._Z12equalizationPfS_Phiiii,"",@"SHT_CUDA_INFO"
	.sectionflags	@""
	.align	4


	//----- nvinfo : EIATTR_CUDA_API_VERSION
	.align		4
        /*0000*/ 	.byte	0x04, 0x37
        /*0002*/ 	.short	(.L_9 - .L_8)
.L_8:
        /*0004*/ 	.word	0x00000082


	//----- nvinfo : EIATTR_KPARAM_INFO
	.align		4
.L_9:
        /*0008*/ 	.byte	0x04, 0x17
        /*000a*/ 	.short	(.L_11 - .L_10)
.L_10:
        /*000c*/ 	.word	0x00000000
        /*0010*/ 	.short	0x0006
        /*0012*/ 	.short	0x0024
        /*0014*/ 	.byte	0x00, 0xf0, 0x11, 0x00


	//----- nvinfo : EIATTR_KPARAM_INFO
	.align		4
.L_11:
        /*0018*/ 	.byte	0x04, 0x17
        /*001a*/ 	.short	(.L_13 - .L_12)
.L_12:
        /*001c*/ 	.word	0x00000000
        /*0020*/ 	.short	0x0005
        /*0022*/ 	.short	0x0020
        /*0024*/ 	.byte	0x00, 0xf0, 0x11, 0x00


	//----- nvinfo : EIATTR_KPARAM_INFO
	.align		4
.L_13:
        /*0028*/ 	.byte	0x04, 0x17
        /*002a*/ 	.short	(.L_15 - .L_14)
.L_14:
        /*002c*/ 	.word	0x00000000
        /*0030*/ 	.short	0x0004
        /*0032*/ 	.short	0x001c
        /*0034*/ 	.byte	0x00, 0xf0, 0x11, 0x00


	//----- nvinfo : EIATTR_KPARAM_INFO
	.align		4
.L_15:
        /*0038*/ 	.byte	0x04, 0x17
        /*003a*/ 	.short	(.L_17 - .L_16)
.L_16:
        /*003c*/ 	.word	0x00000000
        /*0040*/ 	.short	0x0003
        /*0042*/ 	.short	0x0018
        /*0044*/ 	.byte	0x00, 0xf0, 0x11, 0x00


	//----- nvinfo : EIATTR_KPARAM_INFO
	.align		4
.L_17:
        /*0048*/ 	.byte	0x04, 0x17
        /*004a*/ 	.short	(.L_19 - .L_18)
.L_18:
        /*004c*/ 	.word	0x00000000
        /*0050*/ 	.short	0x0002
        /*0052*/ 	.short	0x0010
        /*0054*/ 	.byte	0x00, 0xf5, 0x21, 0x00


	//----- nvinfo : EIATTR_KPARAM_INFO
	.align		4
.L_19:
        /*0058*/ 	.byte	0x04, 0x17
        /*005a*/ 	.short	(.L_21 - .L_20)
.L_20:
        /*005c*/ 	.word	0x00000000
        /*0060*/ 	.short	0x0001
        /*0062*/ 	.short	0x0008
        /*0064*/ 	.byte	0x00, 0xf5, 0x21, 0x00


	//----- nvinfo : EIATTR_KPARAM_INFO
	.align		4
.L_21:
        /*0068*/ 	.byte	0x04, 0x17
        /*006a*/ 	.short	(.L_23 - .L_22)
.L_22:
        /*006c*/ 	.word	0x00000000
        /*0070*/ 	.short	0x0000
        /*0072*/ 	.short	0x0000
        /*0074*/ 	.byte	0x00, 0xf5, 0x21, 0x00


	//----- nvinfo : EIATTR_SPARSE_MMA_MASK
	.align		4
.L_23:
        /*0078*/ 	.byte	0x03, 0x50
        /*007a*/ 	.short	0x0000


	//----- nvinfo : EIATTR_MAXREG_COUNT
	.align		4
        /*007c*/ 	.byte	0x03, 0x1b
        /*007e*/ 	.short	0x00ff


	//----- nvinfo : EIATTR_MERCURY_ISA_VERSION
	.align		4
        /*0080*/ 	.byte	0x03, 0x5f
        /*0082*/ 	.short	0x0101


	//----- nvinfo : EIATTR_VRC_CTA_INIT_COUNT
	.align		4
        /*0084*/ 	.byte	0x02, 0x4a
	.zero		1
	.zero		1


	//----- nvinfo : EIATTR_EXIT_INSTR_OFFSETS
	.align		4
        /*0088*/ 	.byte	0x04, 0x1c
        /*008a*/ 	.short	(.L_25 - .L_24)


	//   ....[0]....
.L_24:
        /*008c*/ 	.word	0x00000070


	//   ....[1]....
        /*0090*/ 	.word	0x00000270


	//----- nvinfo : EIATTR_CRS_STACK_SIZE
	.align		4
.L_25:
        /*0094*/ 	.byte	0x04, 0x1e
        /*0096*/ 	.short	(.L_27 - .L_26)
.L_26:
        /*0098*/ 	.word	0x00000000


	//----- nvinfo : EIATTR_CBANK_PARAM_SIZE
	.align		4
.L_27:
        /*009c*/ 	.byte	0x03, 0x19
        /*009e*/ 	.short	0x0028


	//----- nvinfo : EIATTR_PARAM_CBANK
	.align		4
        /*00a0*/ 	.byte	0x04, 0x0a
        /*00a2*/ 	.short	(.L_29 - .L_28)
	.align		4
.L_28:
        /*00a4*/ 	.word	index@(.nv.constant0._Z12equalizationPfS_Phiiii)
        /*00a8*/ 	.short	0x0380
        /*00aa*/ 	.short	0x0028


	//----- nvinfo : EIATTR_SW_WAR
	.align		4
.L_29:
        /*00ac*/ 	.byte	0x04, 0x36
        /*00ae*/ 	.short	(.L_31 - .L_30)
.L_30:
        /*00b0*/ 	.word	0x00000008
.L_31:


//--------------------- .nv.callgraph             --------------------------
	.section	.nv.callgraph,"",@"SHT_CUDA_CALLGRAPH"
	.align	4
	.sectionentsize	8
	.align		4
        /*0000*/ 	.word	0x00000000
	.align		4
        /*0004*/ 	.word	0xffffffff
	.align		4
        /*0008*/ 	.word	0x00000000
	.align		4
        /*000c*/ 	.word	0xfffffffe
	.align		4
        /*0010*/ 	.word	0x00000000
	.align		4
        /*0014*/ 	.word	0xfffffffd
	.align		4
        /*0018*/ 	.word	0x00000000
	.align		4
        /*001c*/ 	.word	0xfffffffc


//--------------------- .text._Z12equalizationPfS_Phiiii --------------------------
	.section	.text._Z12equalizationPfS_Phiiii,"ax",@progbits
	.align	128
        .global         _Z12equalizationPfS_Phiiii
        .type           _Z12equalizationPfS_Phiiii,@function
        .size           _Z12equalizationPfS_Phiiii,(.L_x_14 - _Z12equalizationPfS_Phiiii)
        .other          _Z12equalizationPfS_Phiiii,@"STO_CUDA_ENTRY STV_DEFAULT"
_Z12equalizationPfS_Phiiii:
.text._Z12equalizationPfS_Phiiii:
[----:B------:R-:W-:Y:S01]  /*0000*/  LDC R1, c[0x0][0x37c] ;  /* 0x0000df00ff017b82 */ /* 0x000fe20000000800 */
[----:B------:R-:W0:Y:S01]  /*0010*/  S2R R0, SR_TID.X ;  /* 0x0000000000007919 */ /* 0x000e220000002100 */
[----:B------:R-:W0:Y:S01]  /*0020*/  LDCU UR4, c[0x0][0x360] ;  /* 0x00006c00ff0477ac */ /* 0x000e220008000800 */
[----:B------:R-:W0:Y:S01]  /*0030*/  S2R R3, SR_CTAID.X ;  /* 0x0000000000037919 */ /* 0x000e220000002500 */
[----:B------:R-:W1:Y:S01]  /*0040*/  LDCU UR5, c[0x0][0x3a4] ;  /* 0x00007480ff0577ac */ /* 0x000e620008000800 */
[----:B0-----:R-:W-:-:S05]  /*0050*/  IMAD R0, R3, UR4, R0 ;  /* 0x0000000403007c24 */ /* 0x001fca000f8e0200 */
[----:B-1----:R-:W-:-:S13]  /*0060*/  ISETP.GE.AND P0, PT, R0, UR5, PT ;  /* 0x0000000500007c0c */ /* 0x002fda000bf06270 */
[----:B------:R-:W-:Y:S05]  /*0070*/  @P0 EXIT ;  /* 0x000000000000094d */ /* 0x000fea0003800000 */
[----:B------:R-:W0:Y:S01]  /*0080*/  LDCU.64 UR6, c[0x0][0x390] ;  /* 0x00007200ff0677ac */ /* 0x000e220008000a00 */
[----:B------:R-:W1:Y:S01]  /*0090*/  LDCU.64 UR4, c[0x0][0x358] ;  /* 0x00006b00ff0477ac */ /* 0x000e620008000a00 */
[----:B------:R-:W2:Y:S08]  /*00a0*/  LDC.64 R6, c[0x0][0x388] ;  /* 0x0000e200ff067b82 */ /* 0x000eb00000000a00 */
[----:B------:R-:W3:Y:S01]  /*00b0*/  LDC.64 R2, c[0x0][0x380] ;  /* 0x0000e000ff027b82 */ /* 0x000ee20000000a00 */
[----:B0-----:R-:W-:-:S04]  /*00c0*/  IADD3 R4, P0, PT, R0, UR6, RZ ;  /* 0x0000000600047c10 */ /* 0x001fc8000ff1e0ff */
[----:B------:R-:W-:-:S05]  /*00d0*/  LEA.HI.X.SX32 R5, R0, UR7, 0x1, P0 ;  /* 0x0000000700057c11 */ /* 0x000fca00080f0eff */
[----:B-1----:R-:W3:Y:S04]  /*00e0*/  LDG.E.U8 R9, desc[UR4][R4.64] ;  /* 0x0000000404097981 */ /* 0x002ee8000c1e1100 */
[----:B--2---:R-:W2:Y:S01]  /*00f0*/  LDG.E R7, desc[UR4][R6.64] ;  /* 0x0000000406077981 */ /* 0x004ea2000c1e1900 */
[----:B---3--:R-:W-:-:S06]  /*0100*/  IMAD.WIDE.U32 R2, R9, 0x4, R2 ;  /* 0x0000000409027825 */ /* 0x008fcc00078e0002 */
[----:B------:R2:W3:Y:S01]  /*0110*/  LDG.E R2, desc[UR4][R2.64] ;  /* 0x0000000402027981 */ /* 0x0004e2000c1e1900 */
[----:B------:R-:W-:Y:S01]  /*0120*/  BSSY.RECONVERGENT B0, `(.L_x_0) ;  /* 0x000000f000007945 */ /* 0x000fe20003800200 */
[----:B--2---:R-:W-:-:S04]  /*0130*/  FADD R3, -R7, 1 ;  /* 0x3f80000007037421 */ /* 0x004fc80000000100 */
[----:B------:R-:W0:Y:S02]  /*0140*/  MUFU.RCP R8, R3 ;  /* 0x0000000300087308 */ /* 0x000e240000001000 */
[----:B0-----:R-:W-:-:S04]  /*0150*/  FFMA R9, -R3, R8, 1 ;  /* 0x3f80000003097423 */ /* 0x001fc80000000108 */
[----:B------:R-:W-:Y:S01]  /*0160*/  FFMA R9, R8, R9, R8 ;  /* 0x0000000908097223 */ /* 0x000fe20000000008 */
[----:B---3--:R-:W-:-:S04]  /*0170*/  FADD R0, R2, -R7 ;  /* 0x8000000702007221 */ /* 0x008fc80000000000 */
[----:B------:R-:W-:-:S04]  /*0180*/  FMUL R0, R0, 255 ;  /* 0x437f000000007820 */ /* 0x000fc80000400000 */
[----:B------:R-:W0:Y:S01]  /*0190*/  FCHK P0, R0, R3 ;  /* 0x0000000300007302 */ /* 0x000e220000000000 */
[----:B------:R-:W-:-:S04]  /*01a0*/  FFMA R8, R0, R9, RZ ;  /* 0x0000000900087223 */ /* 0x000fc800000000ff */
[----:B------:R-:W-:-:S04]  /*01b0*/  FFMA R6, -R3, R8, R0 ;  /* 0x0000000803067223 */ /* 0x000fc80000000100 */
[----:B------:R-:W-:Y:S01]  /*01c0*/  FFMA R6, R9, R6, R8 ;  /* 0x0000000609067223 */ /* 0x000fe20000000008 */
[----:B0-----:R-:W-:Y:S06]  /*01d0*/  @!P0 BRA `(.L_x_1) ;  /* 0x00000000000c8947 */ /* 0x001fec0003800000 */
[----:B------:R-:W-:-:S07]  /*01e0*/  MOV R2, 0x200 ;  /* 0x0000020000027802 */ /* 0x000fce0000000f00 */
[----:B------:R-:W-:Y:S05]  /*01f0*/  CALL.REL.NOINC `($__internal_0_$__cuda_sm3x_div_rn_noftz_f32_slowpath) ;  /* 0x0000000000207944 */ /* 0x000fea0003c00000 */
[----:B------:R-:W-:-:S07]  /*0200*/  IMAD.MOV.U32 R6, RZ, RZ, R0 ;  /* 0x000000ffff067224 */ /* 0x000fce00078e0000 */
.L_x_1:
[----:B------:R-:W-:Y:S05]  /*0210*/  BSYNC.RECONVERGENT B0 ;  /* 0x0000000000007941 */ /* 0x000fea0003800200 */
.L_x_0:
[C---:B------:R-:W-:Y:S02]  /*0220*/  FSETP.GEU.AND P0, PT, R6.reuse, RZ, PT ;  /* 0x000000ff0600720b */ /* 0x040fe40003f0e000 */
[----:B------:R-:W-:-:S04]  /*0230*/  FMNMX.NAN R6, R6, 255, PT ;  /* 0x437f000006067809 */ /* 0x000fc80003820000 */
[----:B------:R-:W-:-:S04]  /*0240*/  FSEL R6, R6, RZ, P0 ;  /* 0x000000ff06067208 */ /* 0x000fc80000000000 */
[----:B------:R-:W0:Y:S02]  /*0250*/  F2I.U32.TRUNC.NTZ R3, R6 ;  /* 0x0000000600037305 */ /* 0x000e24000020f000 */
[----:B0-----:R-:W-:Y:S01]  /*0260*/  STG.E.U8 desc[UR4][R4.64], R3 ;  /* 0x0000000304007986 */ /* 0x001fe2000c101104 */
[----:B------:R-:W-:Y:S05]  /*0270*/  EXIT ;  /* 0x000000000000794d */ /* 0x000fea0003800000 */
        .weak           $__internal_0_$__cuda_sm3x_div_rn_noftz_f32_slowpath
        .type           $__internal_0_$__cuda_sm3x_div_rn_noftz_f32_slowpath,@function
        .size           $__internal_0_$__cuda_sm3x_div_rn_noftz_f32_slowpath,(.L_x_14 - $__internal_0_$__cuda_sm3x_div_rn_noftz_f32_slowpath)
$__internal_0_$__cuda_sm3x_div_rn_noftz_f32_slowpath:
[--C-:B------:R-:W-:Y:S01]  /*0280*/  SHF.R.U32.HI R7, RZ, 0x17, R3.reuse ;  /* 0x00000017ff077819 */ /* 0x100fe20000011603 */
[----:B------:R-:W-:Y:S01]  /*0290*/  BSSY.RECONVERGENT B1, `(.L_x_2) ;  /* 0x0000064000017945 */ /* 0x000fe20003800200 */
[--C-:B------:R-:W-:Y:S01]  /*02a0*/  SHF.R.U32.HI R6, RZ, 0x17, R0.reuse ;  /* 0x00000017ff067819 */ /* 0x100fe20000011600 */
[----:B------:R-:W-:Y:S01]  /*02b0*/  IMAD.MOV.U32 R8, RZ, RZ, R0 ;  /* 0x000000ffff087224 */ /* 0x000fe200078e0000 */
[----:B------:R-:W-:Y:S01]  /*02c0*/  LOP3.LUT R7, R7, 0xff, RZ, 0xc0, !PT ;  /* 0x000000ff07077812 */ /* 0x000fe200078ec0ff */
[----:B------:R-:W-:Y:S01]  /*02d0*/  IMAD.MOV.U32 R9, RZ, RZ, R3 ;  /* 0x000000ffff097224 */ /* 0x000fe200078e0003 */
[----:B------:R-:W-:-:S03]  /*02e0*/  LOP3.LUT R6, R6, 0xff, RZ, 0xc0, !PT ;  /* 0x000000ff06067812 */ /* 0x000fc600078ec0ff */
[----:B------:R-:W-:Y:S02]  /*02f0*/  VIADD R12, R7, 0xffffffff ;  /* 0xffffffff070c7836 */ /* 0x000fe40000000000 */
[----:B------:R-:W-:-:S03]  /*0300*/  VIADD R11, R6, 0xffffffff ;  /* 0xffffffff060b7836 */ /* 0x000fc60000000000 */
[----:B------:R-:W-:-:S04]  /*0310*/  ISETP.GT.U32.AND P0, PT, R12, 0xfd, PT ;  /* 0x000000fd0c00780c */ /* 0x000fc80003f04070 */
[----:B------:R-:W-:-:S13]  /*0320*/  ISETP.GT.U32.OR P0, PT, R11, 0xfd, P0 ;  /* 0x000000fd0b00780c */ /* 0x000fda0000704470 */
[----:B------:R-:W-:Y:S01]  /*0330*/  @!P0 IMAD.MOV.U32 R10, RZ, RZ, RZ ;  /* 0x000000ffff0a8224 */ /* 0x000fe200078e00ff */
[----:B------:R-:W-:Y:S06]  /*0340*/  @!P0 BRA `(.L_x_3) ;  /* 0x00000000005c8947 */ /* 0x000fec0003800000 */
[----:B------:R-:W-:Y:S02]  /*0350*/  FSETP.GTU.FTZ.AND P0, PT, |R0|, +INF , PT ;  /* 0x7f8000000000780b */ /* 0x000fe40003f1c200 */
[----:B------:R-:W-:-:S04]  /*0360*/  FSETP.GTU.FTZ.AND P1, PT, |R3|, +INF , PT ;  /* 0x7f8000000300780b */ /* 0x000fc80003f3c200 */
[----:B------:R-:W-:-:S13]  /*0370*/  PLOP3.LUT P0, PT, P0, P1, PT, 0xf8, 0x8f ;  /* 0x00000000008f781c */ /* 0x000fda0000703f70 */
[----:B------:R-:W-:Y:S05]  /*0380*/  @P0 BRA `(.L_x_4) ;  /* 0x00000004004c0947 */ /* 0x000fea0003800000 */
[----:B------:R-:W-:-:S13]  /*0390*/  LOP3.LUT P0, RZ, R9, 0x7fffffff, R8, 0xc8, !PT ;  /* 0x7fffffff09ff7812 */ /* 0x000fda000780c808 */
[----:B------:R-:W-:Y:S05]  /*03a0*/  @!P0 BRA `(.L_x_5) ;  /* 0x00000004003c8947 */ /* 0x000fea0003800000 */
[C---:B------:R-:W-:Y:S02]  /*03b0*/  FSETP.NEU.FTZ.AND P2, PT, |R0|.reuse, +INF , PT ;  /* 0x7f8000000000780b */ /* 0x040fe40003f5d200 */
[----:B------:R-:W-:Y:S02]  /*03c0*/  FSETP.NEU.FTZ.AND P1, PT, |R3|, +INF , PT ;  /* 0x7f8000000300780b */ /* 0x000fe40003f3d200 */
[----:B------:R-:W-:-:S11]  /*03d0*/  FSETP.NEU.FTZ.AND P0, PT, |R0|, +INF , PT ;  /* 0x7f8000000000780b */ /* 0x000fd60003f1d200 */
[----:B------:R-:W-:Y:S05]  /*03e0*/  @!P1 BRA !P2, `(.L_x_5) ;  /* 0x00000004002c9947 */ /* 0x000fea0005000000 */
[----:B------:R-:W-:-:S04]  /*03f0*/  LOP3.LUT P2, RZ, R8, 0x7fffffff, RZ, 0xc0, !PT ;  /* 0x7fffffff08ff7812 */ /* 0x000fc8000784c0ff */
[----:B------:R-:W-:-:S13]  /*0400*/  PLOP3.LUT P1, PT, P1, P2, PT, 0x2f, 0xf2 ;  /* 0x0000000000f2781c */ /* 0x000fda0000f24577 */
[----:B------:R-:W-:Y:S05]  /*0410*/  @P1 BRA `(.L_x_6) ;  /* 0x0000000400181947 */ /* 0x000fea0003800000 */
[----:B------:R-:W-:-:S04]  /*0420*/  LOP3.LUT P1, RZ, R9, 0x7fffffff, RZ, 0xc0, !PT ;  /* 0x7fffffff09ff7812 */ /* 0x000fc8000782c0ff */
[----:B------:R-:W-:-:S13]  /*0430*/  PLOP3.LUT P0, PT, P0, P1, PT, 0x2f, 0xf2 ;  /* 0x0000000000f2781c */ /* 0x000fda0000702577 */
[----:B------:R-:W-:Y:S05]  /*0440*/  @P0 BRA `(.L_x_7) ;  /* 0x0000000400000947 */ /* 0x000fea0003800000 */
[----:B------:R-:W-:Y:S02]  /*0450*/  ISETP.GE.AND P0, PT, R11, RZ, PT ;  /* 0x000000ff0b00720c */ /* 0x000fe40003f06270 */
[----:B------:R-:W-:-:S11]  /*0460*/  ISETP.GE.AND P1, PT, R12, RZ, PT ;  /* 0x000000ff0c00720c */ /* 0x000fd60003f26270 */
[----:B------:R-:W-:Y:S02]  /*0470*/  @P0 IMAD.MOV.U32 R10, RZ, RZ, RZ ;  /* 0x000000ffff0a0224 */ /* 0x000fe400078e00ff */
[----:B------:R-:W-:Y:S01]  /*0480*/  @!P0 FFMA R8, R0, 1.84467440737095516160e+19, RZ ;  /* 0x5f80000000088823 */ /* 0x000fe200000000ff */
[----:B------:R-:W-:Y:S02]  /*0490*/  @!P0 IMAD.MOV.U32 R10, RZ, RZ, -0x40 ;  /* 0xffffffc0ff0a8424 */ /* 0x000fe400078e00ff */
[----:B------:R-:W-:Y:S02]  /*04a0*/  @!P1 FFMA R9, R3, 1.84467440737095516160e+19, RZ ;  /* 0x5f80000003099823 */ /* 0x000fe400000000ff */
[----:B------:R-:W-:-:S07]  /*04b0*/  @!P1 VIADD R10, R10, 0x40 ;  /* 0x000000400a0a9836 */ /* 0x000fce0000000000 */
.L_x_3:
[----:B------:R-:W-:Y:S01]  /*04c0*/  LEA R0, R7, 0xc0800000, 0x17 ;  /* 0xc080000007007811 */ /* 0x000fe200078eb8ff */
[----:B------:R-:W-:Y:S01]  /*04d0*/  VIADD R6, R6, 0xffffff81 ;  /* 0xffffff8106067836 */ /* 0x000fe20000000000 */
[----:B------:R-:W-:Y:S03]  /*04e0*/  BSSY.RECONVERGENT B2, `(.L_x_8) ;  /* 0x0000035000027945 */ /* 0x000fe60003800200 */
[----:B------:R-:W-:Y:S01]  /*04f0*/  IMAD.IADD R9, R9, 0x1, -R0 ;  /* 0x0000000109097824 */ /* 0x000fe200078e0a00 */
[C---:B------:R-:W-:Y:S01]  /*0500*/  IADD3 R7, PT, PT, R6.reuse, 0x7f, -R7 ;  /* 0x0000007f06077810 */ /* 0x040fe20007ffe807 */
[----:B------:R-:W-:Y:S02]  /*0510*/  IMAD R0, R6, -0x800000, R8 ;  /* 0xff80000006007824 */ /* 0x000fe400078e0208 */
[----:B------:R-:W0:Y:S01]  /*0520*/  MUFU.RCP R3, R9 ;  /* 0x0000000900037308 */ /* 0x000e220000001000 */
[----:B------:R-:W-:Y:S01]  /*0530*/  FADD.FTZ R11, -R9, -RZ ;  /* 0x800000ff090b7221 */ /* 0x000fe20000010100 */
[----:B------:R-:W-:-:S03]  /*0540*/  IMAD.IADD R7, R7, 0x1, R10 ;  /* 0x0000000107077824 */ /* 0x000fc600078e020a */
[----:B0-----:R-:W-:-:S04]  /*0550*/  FFMA R12, R3, R11, 1 ;  /* 0x3f800000030c7423 */ /* 0x001fc8000000000b */
[----:B------:R-:W-:-:S04]  /*0560*/  FFMA R12, R3, R12, R3 ;  /* 0x0000000c030c7223 */ /* 0x000fc80000000003 */
[----:B------:R-:W-:-:S04]  /*0570*/  FFMA R3, R0, R12, RZ ;  /* 0x0000000c00037223 */ /* 0x000fc800000000ff */
[----:B------:R-:W-:-:S04]  /*0580*/  FFMA R8, R11, R3, R0 ;  /* 0x000000030b087223 */ /* 0x000fc80000000000 */
[----:B------:R-:W-:-:S04]  /*0590*/  FFMA R13, R12, R8, R3 ;  /* 0x000000080c0d7223 */ /* 0x000fc80000000003 */
[----:B------:R-:W-:-:S04]  /*05a0*/  FFMA R8, R11, R13, R0 ;  /* 0x0000000d0b087223 */ /* 0x000fc80000000000 */
[----:B------:R-:W-:-:S05]  /*05b0*/  FFMA R0, R12, R8, R13 ;  /* 0x000000080c007223 */ /* 0x000fca000000000d */
[----:B------:R-:W-:-:S04]  /*05c0*/  SHF.R.U32.HI R3, RZ, 0x17, R0 ;  /* 0x00000017ff037819 */ /* 0x000fc80000011600 */
[----:B------:R-:W-:-:S05]  /*05d0*/  LOP3.LUT R3, R3, 0xff, RZ, 0xc0, !PT ;  /* 0x000000ff03037812 */ /* 0x000fca00078ec0ff */
[----:B------:R-:W-:-:S04]  /*05e0*/  IMAD.IADD R9, R3, 0x1, R7 ;  /* 0x0000000103097824 */ /* 0x000fc800078e0207 */
[----:B------:R-:W-:-:S05]  /*05f0*/  VIADD R3, R9, 0xffffffff ;  /* 0xffffffff09037836 */ /* 0x000fca0000000000 */
[----:B------:R-:W-:-:S13]  /*0600*/  ISETP.GE.U32.AND P0, PT, R3, 0xfe, PT ;  /* 0x000000fe0300780c */ /* 0x000fda0003f06070 */
[----:B------:R-:W-:Y:S05]  /*0610*/  @!P0 BRA `(.L_x_9) ;  /* 0x0000000000808947 */ /* 0x000fea0003800000 */
[----:B------:R-:W-:-:S13]  /*0620*/  ISETP.GT.AND P0, PT, R9, 0xfe, PT ;  /* 0x000000fe0900780c */ /* 0x000fda0003f04270 */
[----:B------:R-:W-:Y:S05]  /*0630*/  @P0 BRA `(.L_x_10) ;  /* 0x00000000006c0947 */ /* 0x000fea0003800000 */
[----:B------:R-:W-:-:S13]  /*0640*/  ISETP.GE.AND P0, PT, R9, 0x1, PT ;  /* 0x000000010900780c */ /* 0x000fda0003f06270 */
[----:B------:R-:W-:Y:S05]  /*0650*/  @P0 BRA `(.L_x_11) ;  /* 0x0000000000740947 */ /* 0x000fea0003800000 */
[----:B------:R-:W-:Y:S02]  /*0660*/  ISETP.GE.AND P0, PT, R9, -0x18, PT ;  /* 0xffffffe80900780c */ /* 0x000fe40003f06270 */
[----:B------:R-:W-:-:S11]  /*0670*/  LOP3.LUT R0, R0, 0x80000000, RZ, 0xc0, !PT ;  /* 0x8000000000007812 */ /* 0x000fd600078ec0ff */
[----:B------:R-:W-:Y:S05]  /*0680*/  @!P0 BRA `(.L_x_11) ;  /* 0x0000000000688947 */ /* 0x000fea0003800000 */
[CCC-:B------:R-:W-:Y:S01]  /*0690*/  FFMA.RZ R3, R12.reuse, R8.reuse, R13.reuse ;  /* 0x000000080c037223 */ /* 0x1c0fe2000000c00d */
[CCC-:B------:R-:W-:Y:S01]  /*06a0*/  FFMA.RM R6, R12.reuse, R8.reuse, R13.reuse ;  /* 0x000000080c067223 */ /* 0x1c0fe2000000400d */
[C---:B------:R-:W-:Y:S02]  /*06b0*/  ISETP.NE.AND P2, PT, R9.reuse, RZ, PT ;  /* 0x000000ff0900720c */ /* 0x040fe40003f45270 */
[----:B------:R-:W-:Y:S02]  /*06c0*/  ISETP.NE.AND P1, PT, R9, RZ, PT ;  /* 0x000000ff0900720c */ /* 0x000fe40003f25270 */
[----:B------:R-:W-:Y:S01]  /*06d0*/  LOP3.LUT R7, R3, 0x7fffff, RZ, 0xc0, !PT ;  /* 0x007fffff03077812 */ /* 0x000fe200078ec0ff */
[----:B------:R-:W-:Y:S01]  /*06e0*/  FFMA.RP R3, R12, R8, R13 ;  /* 0x000000080c037223 */ /* 0x000fe2000000800d */
[----:B------:R-:W-:Y:S02]  /*06f0*/  VIADD R8, R9, 0x20 ;  /* 0x0000002009087836 */ /* 0x000fe40000000000 */
[----:B------:R-:W-:Y:S01]  /*0700*/  LOP3.LUT R7, R7, 0x800000, RZ, 0xfc, !PT ;  /* 0x0080000007077812 */ /* 0x000fe200078efcff */
[----:B------:R-:W-:Y:S01]  /*0710*/  IMAD.MOV R9, RZ, RZ, -R9 ;  /* 0x000000ffff097224 */ /* 0x000fe200078e0a09 */
[----:B------:R-:W-:-:S02]  /*0720*/  FSETP.NEU.FTZ.AND P0, PT, R3, R6, PT ;  /* 0x000000060300720b */ /* 0x000fc40003f1d000 */
[----:B------:R-:W-:Y:S02]  /*0730*/  SHF.L.U32 R8, R7, R8, RZ ;  /* 0x0000000807087219 */ /* 0x000fe400000006ff */
[----:B------:R-:W-:Y:S02]  /*0740*/  SEL R6, R9, RZ, P2 ;  /* 0x000000ff09067207 */ /* 0x000fe40001000000 */
[----:B------:R-:W-:Y:S02]  /*0750*/  ISETP.NE.AND P1, PT, R8, RZ, P1 ;  /* 0x000000ff0800720c */ /* 0x000fe40000f25270 */
[----:B------:R-:W-:Y:S02]  /*0760*/  SHF.R.U32.HI R6, RZ, R6, R7 ;  /* 0x00000006ff067219 */ /* 0x000fe40000011607 */
[----:B------:R-:W-:Y:S02]  /*0770*/  PLOP3.LUT P0, PT, P0, P1, PT, 0xf8, 0x8f ;  /* 0x00000000008f781c */ /* 0x000fe40000703f70 */
[----:B------:R-:W-:-:S02]  /*0780*/  SHF.R.U32.HI R8, RZ, 0x1, R6 ;  /* 0x00000001ff087819 */ /* 0x000fc40000011606 */
[----:B------:R-:W-:-:S04]  /*0790*/  SEL R3, RZ, 0x1, !P0 ;  /* 0x00000001ff037807 */ /* 0x000fc80004000000 */
[----:B------:R-:W-:-:S04]  /*07a0*/  LOP3.LUT R3, R3, 0x1, R8, 0xf8, !PT ;  /* 0x0000000103037812 */ /* 0x000fc800078ef808 */
[----:B------:R-:W-:-:S05]  /*07b0*/  LOP3.LUT R3, R3, R6, RZ, 0xc0, !PT ;  /* 0x0000000603037212 */ /* 0x000fca00078ec0ff */
[----:B------:R-:W-:-:S05]  /*07c0*/  IMAD.IADD R3, R8, 0x1, R3 ;  /* 0x0000000108037824 */ /* 0x000fca00078e0203 */
[----:B------:R-:W-:Y:S01]  /*07d0*/  LOP3.LUT R0, R3, R0, RZ, 0xfc, !PT ;  /* 0x0000000003007212 */ /* 0x000fe200078efcff */
[----:B------:R-:W-:Y:S06]  /*07e0*/  BRA `(.L_x_11) ;  /* 0x0000000000107947 */ /* 0x000fec0003800000 */
.L_x_10:
[----:B------:R-:W-:-:S04]  /*07f0*/  LOP3.LUT R0, R0, 0x80000000, RZ, 0xc0, !PT ;  /* 0x8000000000007812 */ /* 0x000fc800078ec0ff */
[----:B------:R-:W-:Y:S01]  /*0800*/  LOP3.LUT R0, R0, 0x7f800000, RZ, 0xfc, !PT ;  /* 0x7f80000000007812 */ /* 0x000fe200078efcff */
[----:B------:R-:W-:Y:S06]  /*0810*/  BRA `(.L_x_11) ;  /* 0x0000000000047947 */ /* 0x000fec0003800000 */
.L_x_9:
[----:B------:R-:W-:-:S07]  /*0820*/  IMAD R0, R7, 0x800000, R0 ;  /* 0x0080000007007824 */ /* 0x000fce00078e0200 */
.L_x_11:
[----:B------:R-:W-:Y:S05]  /*0830*/  BSYNC.RECONVERGENT B2 ;  /* 0x0000000000027941 */ /* 0x000fea0003800200 */
.L_x_8:
[----:B------:R-:W-:Y:S05]  /*0840*/  BRA `(.L_x_12) ;  /* 0x0000000000207947 */ /* 0x000fea0003800000 */
.L_x_7:
[----:B------:R-:W-:-:S04]  /*0850*/  LOP3.LUT R0, R9, 0x80000000, R8, 0x48, !PT ;  /* 0x8000000009007812 */ /* 0x000fc800078e4808 */
[----:B------:R-:W-:Y:S01]  /*0860*/  LOP3.LUT R0, R0, 0x7f800000, RZ, 0xfc, !PT ;  /* 0x7f80000000007812 */ /* 0x000fe200078efcff */
[----:B------:R-:W-:Y:S06]  /*0870*/  BRA `(.L_x_12) ;  /* 0x0000000000147947 */ /* 0x000fec0003800000 */
.L_x_6:
[----:B------:R-:W-:Y:S01]  /*0880*/  LOP3.LUT R0, R9, 0x80000000, R8, 0x48, !PT ;  /* 0x8000000009007812 */ /* 0x000fe200078e4808 */
[----:B------:R-:W-:Y:S06]  /*0890*/  BRA `(.L_x_12) ;  /* 0x00000000000c7947 */ /* 0x000fec0003800000 */
.L_x_5:
[----:B------:R-:W0:Y:S01]  /*08a0*/  MUFU.RSQ R0, -QNAN ;  /* 0xffc0000000007908 */ /* 0x000e220000001400 */
[----:B------:R-:W-:Y:S05]  /*08b0*/  BRA `(.L_x_12) ;  /* 0x0000000000047947 */ /* 0x000fea0003800000 */
.L_x_4:
[----:B------:R-:W-:-:S07]  /*08c0*/  FADD.FTZ R0, R0, R3 ;  /* 0x0000000300007221 */ /* 0x000fce0000010000 */
.L_x_12:
[----:B------:R-:W-:Y:S05]  /*08d0*/  BSYNC.RECONVERGENT B1 ;  /* 0x0000000000017941 */ /* 0x000fea0003800200 */
.L_x_2:
[----:B------:R-:W-:-:S04]  /*08e0*/  IMAD.MOV.U32 R3, RZ, RZ, 0x0 ;  /* 0x00000000ff037424 */ /* 0x000fc800078e00ff */
[----:B0-----:R-:W-:Y:S05]  /*08f0*/  RET.REL.NODEC R2 `(_Z12equalizationPfS_Phiiii) ;  /* 0xfffffff402c07950 */ /* 0x001fea0003c3ffff */
.L_x_13:
[----:B------:R-:W-:-:S00]  /*0900*/  BRA `(.L_x_13) ;  /* 0xfffffffc00fc7947 */ /* 0x000fc0000383ffff */
[----:B------:R-:W-:-:S00]  /*0910*/  NOP ;  /* 0x0000000000007918 */ /* 0x000fc00000000000 */
        /* <DEDUP_REMOVED lines=14> */
.L_x_14:


//--------------------- .nv.shared.reserved.0     --------------------------
	.section	.nv.shared.reserved.0,"aw",@nobits
	.weak		__nv_reservedSMEM_offset_0_alias
	.size		__nv_reservedSMEM_offset_0_alias, 0, 64
	.other		__nv_reservedSMEM_offset_0_alias,@"STO_CUDA_RESERVED_SHARED STV_DEFAULT"
__nv_reservedSMEM_offset_0_alias:
	.zero		0
	.zero		64


//--------------------- .nv.constant0._Z12equalizationPfS_Phiiii --------------------------
	.section	.nv.constant0._Z12equalizationPfS_Phiiii,"a",@progbits
	.sectionflags	@""
	.align	4
.nv.constant0._Z12equalizationPfS_Phiiii:
	.zero		936


//--------------------- SYMBOLS --------------------------

	.type		.nv.reservedSmem.offset0,@object
	.size		.nv.reservedSmem.offset0,0x4
